	.headerflags	@"EF_CUDA_TEXMODE_UNIFIED EF_CUDA_64BIT_ADDRESS EF_CUDA_ACCELERATORS EF_CUDA_SM90 EF_CUDA_VIRTUAL_SM(EF_CUDA_SM90)"
	.elftype	@"ET_EXEC"


//--------------------- .nv.info                  --------------------------
	.section	.nv.info,"",@"SHT_CUDA_INFO"
	.align	4


	//----- nvinfo : EIATTR_REGCOUNT
	.align		4
        /*0000*/ 	.byte	0x04, 0x2f
        /*0002*/ 	.short	(.L_3 - .L_2)
	.align		4
.L_2:
        /*0004*/ 	.word	index@(triton_poi_fused__native_batch_norm_legit_no_training_26)
        /*0008*/ 	.word	0x00000026


	//----- nvinfo : EIATTR_MIN_STACK_SIZE
	.align		4
.L_3:
        /*000c*/ 	.byte	0x04, 0x12
        /*000e*/ 	.short	(.L_5 - .L_4)
	.align		4
.L_4:
        /*0010*/ 	.word	index@(triton_poi_fused__native_batch_norm_legit_no_training_26)
        /*0014*/ 	.word	0x00000000


	//----- nvinfo : EIATTR_FRAME_SIZE
	.align		4
.L_5:
        /*0018*/ 	.byte	0x04, 0x11
        /*001a*/ 	.short	(.L_7 - .L_6)
	.align		4
.L_6:
        /*001c*/ 	.word	index@(triton_poi_fused__native_batch_norm_legit_no_training_26)
        /*0020*/ 	.word	0x00000000


	//----- nvinfo : EIATTR_MIN_STACK_SIZE
	.align		4
.L_7:
        /*0024*/ 	.byte	0x04, 0x12
        /*0026*/ 	.short	(.L_9 - .L_8)
	.align		4
.L_8:
        /*0028*/ 	.word	index@(triton_poi_fused__native_batch_norm_legit_no_training_26)
        /*002c*/ 	.word	0x00000000
.L_9:


//--------------------- .nv.info.triton_poi_fused__native_batch_norm_legit_no_training_26 --------------------------
	.section	.nv.info.triton_poi_fused__native_batch_norm_legit_no_training_26,"",@"SHT_CUDA_INFO"
	.sectionflags	@""
	.align	4


	//----- nvinfo : EIATTR_CUDA_API_VERSION
	.align		4
        /*0000*/ 	.byte	0x04, 0x37
        /*0002*/ 	.short	(.L_11 - .L_10)
.L_10:
        /*0004*/ 	.word	0x0000007c


	//----- nvinfo : EIATTR_KPARAM_INFO
	.align		4
.L_11:
        /*0008*/ 	.byte	0x04, 0x17
        /*000a*/ 	.short	(.L_13 - .L_12)
.L_12:
        /*000c*/ 	.word	0x00000000
        /*0010*/ 	.short	0x0007
        /*0012*/ 	.short	0x0034
        /*0014*/ 	.byte	0x00, 0xf0, 0x11, 0x00


	//----- nvinfo : EIATTR_KPARAM_INFO
	.align		4
.L_13:
        /*0018*/ 	.byte	0x04, 0x17
        /*001a*/ 	.short	(.L_15 - .L_14)
.L_14:
        /*001c*/ 	.word	0x00000000
        /*0020*/ 	.short	0x0006
        /*0022*/ 	.short	0x0030
        /*0024*/ 	.byte	0x00, 0xf0, 0x11, 0x00


	//----- nvinfo : EIATTR_KPARAM_INFO
	.align		4
.L_15:
        /*0028*/ 	.byte	0x04, 0x17
        /*002a*/ 	.short	(.L_17 - .L_16)
.L_16:
        /*002c*/ 	.word	0x00000000
        /*0030*/ 	.short	0x0005
        /*0032*/ 	.short	0x0028
        /*0034*/ 	.byte	0x00, 0xf4, 0x21, 0x00


	//----- nvinfo : EIATTR_KPARAM_INFO
	.align		4
.L_17:
        /*0038*/ 	.byte	0x04, 0x17
        /*003a*/ 	.short	(.L_19 - .L_18)
.L_18:
        /*003c*/ 	.word	0x00000000
        /*0040*/ 	.short	0x0004
        /*0042*/ 	.short	0x0020
        /*0044*/ 	.byte	0x00, 0xf4, 0x21, 0x00


	//----- nvinfo : EIATTR_KPARAM_INFO
	.align		4
.L_19:
        /*0048*/ 	.byte	0x04, 0x17
        /*004a*/ 	.short	(.L_21 - .L_20)
.L_20:
        /*004c*/ 	.word	0x00000000
        /*0050*/ 	.short	0x0003
        /*0052*/ 	.short	0x0018
        /*0054*/ 	.byte	0x00, 0xf4, 0x21, 0x00


	//----- nvinfo : EIATTR_KPARAM_INFO
	.align		4
.L_21:
        /*0058*/ 	.byte	0x04, 0x17
        /*005a*/ 	.short	(.L_23 - .L_22)
.L_22:
        /*005c*/ 	.word	0x00000000
        /*0060*/ 	.short	0x0002
        /*0062*/ 	.short	0x0010
        /*0064*/ 	.byte	0x00, 0xf4, 0x21, 0x00


	//----- nvinfo : EIATTR_KPARAM_INFO
	.align		4
.L_23:
        /*0068*/ 	.byte	0x04, 0x17
        /*006a*/ 	.short	(.L_25 - .L_24)
.L_24:
        /*006c*/ 	.word	0x00000000
        /*0070*/ 	.short	0x0001
        /*0072*/ 	.short	0x0008
        /*0074*/ 	.byte	0x00, 0xf4, 0x21, 0x00


	//----- nvinfo : EIATTR_KPARAM_INFO
	.align		4
.L_25:
        /*0078*/ 	.byte	0x04, 0x17
        /*007a*/ 	.short	(.L_27 - .L_26)
.L_26:
        /*007c*/ 	.word	0x00000000
        /*0080*/ 	.short	0x0000
        /*0082*/ 	.short	0x0000
        /*0084*/ 	.byte	0x00, 0xf4, 0x21, 0x00


	//----- nvinfo : EIATTR_SPARSE_MMA_MASK
	.align		4
.L_27:
        /*0088*/ 	.byte	0x03, 0x50
        /*008a*/ 	.short	0x0000


	//----- nvinfo : EIATTR_MAXREG_COUNT
	.align		4
        /*008c*/ 	.byte	0x03, 0x1b
        /*008e*/ 	.short	0x00ff


	//----- nvinfo : EIATTR_EXIT_INSTR_OFFSETS
	.align		4
        /*0090*/ 	.byte	0x04, 0x1c
        /*0092*/ 	.short	(.L_29 - .L_28)


	//   ....[0]....
.L_28:
        /*0094*/ 	.word	0x00000f90


	//   ....[1]....
        /*0098*/ 	.word	0x00000fe0


	//----- nvinfo : EIATTR_REQNTID
	.align		4
.L_29:
        /*009c*/ 	.byte	0x04, 0x10
        /*009e*/ 	.short	(.L_31 - .L_30)
.L_30:
        /*00a0*/ 	.word	0x00000080
        /*00a4*/ 	.word	0x00000001
        /*00a8*/ 	.word	0x00000001


	//----- nvinfo : EIATTR_CBANK_PARAM_SIZE
	.align		4
.L_31:
        /*00ac*/ 	.byte	0x03, 0x19
        /*00ae*/ 	.short	0x0038


	//----- nvinfo : EIATTR_PARAM_CBANK
	.align		4
        /*00b0*/ 	.byte	0x04, 0x0a
        /*00b2*/ 	.short	(.L_33 - .L_32)
	.align		4
.L_32:
        /*00b4*/ 	.word	index@(.nv.constant0.triton_poi_fused__native_batch_norm_legit_no_training_26)
        /*00b8*/ 	.short	0x0210
        /*00ba*/ 	.short	0x0038


	//----- nvinfo : EIATTR_SW_WAR
	.align		4
.L_33:
        /*00bc*/ 	.byte	0x04, 0x36
        /*00be*/ 	.short	(.L_35 - .L_34)
.L_34:
        /*00c0*/ 	.word	0x00000008
.L_35:


//--------------------- .nv.callgraph             --------------------------
	.section	.nv.callgraph,"",@"SHT_CUDA_CALLGRAPH"
	.align	4
	.sectionentsize	8
	.align		4
        /*0000*/ 	.word	0x00000000
	.align		4
        /*0004*/ 	.word	0xffffffff
	.align		4
        /*0008*/ 	.word	0x00000000
	.align		4
        /*000c*/ 	.word	0xfffffffe
	.align		4
        /*0010*/ 	.word	0x00000000
	.align		4
        /*0014*/ 	.word	0xfffffffd
	.align		4
        /*0018*/ 	.word	0x00000000
	.align		4
        /*001c*/ 	.word	0xfffffffc


//--------------------- .nv.constant4             --------------------------
	.section	.nv.constant4,"a",@progbits
	.align	8
	.align		8
.nv.constant4:
        /*0000*/ 	.dword	_$_str
	.align		8
        /*0008*/ 	.dword	_$_str_$_2


//--------------------- .text.triton_poi_fused__native_batch_norm_legit_no_training_26 --------------------------
	.section	.text.triton_poi_fused__native_batch_norm_legit_no_training_26,"ax",@progbits
	.sectionflags	@"SHF_BARRIERS=1"
	.align	128
        .global         triton_poi_fused__native_batch_norm_legit_no_training_26
        .type           triton_poi_fused__native_batch_norm_legit_no_training_26,@function
        .size           triton_poi_fused__native_batch_norm_legit_no_training_26,(.L_x_1 - triton_poi_fused__native_batch_norm_legit_no_training_26)
        .other          triton_poi_fused__native_batch_norm_legit_no_training_26,@"STO_CUDA_ENTRY STV_DEFAULT"
triton_poi_fused__native_batch_norm_legit_no_training_26:
.text.triton_poi_fused__native_batch_norm_legit_no_training_26:
[----:B------:R-:W0:Y:S01]  /*0000*/  LDC R1, c[0x0][0x28] ;  /* 0x00000a00ff017b82 */ /* 0x000e220000000800 */
[----:B------:R-:W1:Y:S07]  /*0010*/  S2R R2, SR_TID.X ;  /* 0x0000000000027919 */ /* 0x000e6e0000002100 */
[----:B------:R-:W2:Y:S01]  /*0020*/  LDC.64 R20, c[0x0][0x218] ;  /* 0x00008600ff147b82 */ /* 0x000ea20000000a00 */
[----:B------:R-:W-:Y:S02]  /*0030*/  CS2R R8, SRZ ;  /* 0x0000000000087805 */ /* 0x000fe4000001ff00 */
[----:B------:R-:W-:Y:S01]  /*0040*/  CS2R R10, SRZ ;  /* 0x00000000000a7805 */ /* 0x000fe2000001ff00 */
[----:B------:R-:W3:Y:S01]  /*0050*/  S2R R3, SR_CTAID.Y ;  /* 0x0000000000037919 */ /* 0x000ee20000002600 */
[----:B------:R-:W-:Y:S01]  /*0060*/  ULDC.64 UR6, c[0x0][0x208] ;  /* 0x0000820000067ab9 */ /* 0x000fe20000000a00 */
[----:B------:R-:W4:Y:S02]  /*0070*/  S2R R0, SR_CTAID.X ;  /* 0x0000000000007919 */ /* 0x000f240000002500 */
[----:B------:R-:W5:Y:S08]  /*0080*/  LDC.64 R32, c[0x0][0x210] ;  /* 0x00008400ff207b82 */ /* 0x000f700000000a00 */
[----:B------:R-:W2:Y:S01]  /*0090*/  LDC.64 R28, c[0x0][0x220] ;  /* 0x00008800ff1c7b82 */ /* 0x000ea20000000a00 */
[----:B-1----:R-:W-:-:S02]  /*00a0*/  SHF.L.U32 R4, R2, 0x2, RZ ;  /* 0x0000000202047819 */ /* 0x002fc400000006ff */
[----:B---3--:R-:W-:Y:S02]  /*00b0*/  SHF.L.U32 R3, R3, 0xa, RZ ;  /* 0x0000000a03037819 */ /* 0x008fe400000006ff */
[----:B------:R-:W-:Y:S02]  /*00c0*/  LOP3.LUT R4, R4, 0x1fc, RZ, 0xc0, !PT ;  /* 0x000001fc04047812 */ /* 0x000fe400078ec0ff */
[----:B----4-:R-:W-:Y:S02]  /*00d0*/  ISETP.GE.AND P0, PT, R0, 0x31, PT ;  /* 0x000000310000780c */ /* 0x010fe40003f06270 */
[----:B------:R-:W-:Y:S02]  /*00e0*/  LOP3.LUT R25, R3, 0x200, R4, 0xfe, !PT ;  /* 0x0000020003197812 */ /* 0x000fe400078efe04 */
[----:B------:R-:W-:Y:S02]  /*00f0*/  LOP3.LUT R12, R3, R4, RZ, 0xfc, !PT ;  /* 0x00000004030c7212 */ /* 0x000fe400078efcff */
[C---:B------:R-:W-:Y:S01]  /*0100*/  ISETP.GE.AND P1, PT, R25.reuse, 0x500, PT ;  /* 0x000005001900780c */ /* 0x040fe20003f26270 */
[C---:B------:R-:W-:Y:S01]  /*0110*/  IMAD.HI R6, R25.reuse, 0x66666667, RZ ;  /* 0x6666666719067827 */ /* 0x040fe200078e02ff */
[----:B------:R-:W-:-:S03]  /*0120*/  ISETP.LT.AND P2, PT, R25, 0x500, !P0 ;  /* 0x000005001900780c */ /* 0x000fc60004741270 */
[----:B------:R-:W-:Y:S01]  /*0130*/  IMAD.HI R4, R12, 0x66666667, RZ ;  /* 0x666666670c047827 */ /* 0x000fe200078e02ff */
[----:B------:R-:W-:-:S04]  /*0140*/  SHF.R.U32.HI R7, RZ, 0x1f, R6 ;  /* 0x0000001fff077819 */ /* 0x000fc80000011606 */
[----:B------:R-:W-:Y:S02]  /*0150*/  LEA.HI.SX32 R6, R6, R7, 0x19 ;  /* 0x0000000706067211 */ /* 0x000fe400078fcaff */
[----:B------:R-:W-:-:S03]  /*0160*/  SHF.R.U32.HI R5, RZ, 0x1f, R4 ;  /* 0x0000001fff057819 */ /* 0x000fc60000011604 */
[----:B------:R-:W-:Y:S01]  /*0170*/  IMAD R25, R6, -0x140, R25 ;  /* 0xfffffec006197824 */ /* 0x000fe200078e0219 */
[----:B------:R-:W-:Y:S02]  /*0180*/  LEA.HI.SX32 R13, R4, R5, 0x19 ;  /* 0x00000005040d7211 */ /* 0x000fe400078fcaff */
[----:B------:R-:W-:Y:S01]  /*0190*/  CS2R R4, SRZ ;  /* 0x0000000000047805 */ /* 0x000fe2000001ff00 */
[----:B------:R-:W-:Y:S02]  /*01a0*/  IMAD R7, R6, 0x3d40, R25 ;  /* 0x00003d4006077824 */ /* 0x000fe400078e0219 */
[----:B--2---:R-:W-:-:S04]  /*01b0*/  IMAD.WIDE R16, R25, 0x4, R20 ;  /* 0x0000000419107825 */ /* 0x004fc800078e0214 */
[----:B------:R-:W-:Y:S01]  /*01c0*/  IMAD R19, R0, 0x140, R7 ;  /* 0x0000014000137824 */ /* 0x000fe200078e0207 */
[----:B------:R-:W-:-:S03]  /*01d0*/  CS2R R6, SRZ ;  /* 0x0000000000067805 */ /* 0x000fc6000001ff00 */
[----:B-----5:R-:W-:-:S03]  /*01e0*/  IMAD.WIDE R18, R19, 0x4, R32 ;  /* 0x0000000413127825 */ /* 0x020fc600078e0220 */
[----:B------:R1:W2:Y:S01]  /*01f0*/  @!P1 LDG.E.EL.128 R4, desc[UR6][R16.64] ;  /* 0x0000000610049981 */ /* 0x0002a2000c2e1d00 */
[----:B------:R-:W-:-:S03]  /*0200*/  IMAD R27, R13, -0x140, R12 ;  /* 0xfffffec00d1b7824 */ /* 0x000fc600078e020c */
[----:B------:R3:W2:Y:S01]  /*0210*/  @P2 LDG.E.EL.128 R8, desc[UR6][R18.64] ;  /* 0x0000000612082981 */ /* 0x0006a2000c2e1d00 */
[C---:B------:R-:W-:Y:S01]  /*0220*/  ISETP.GE.AND P2, PT, R12.reuse, 0x500, PT ;  /* 0x000005000c00780c */ /* 0x040fe20003f46270 */
[C---:B------:R-:W-:Y:S01]  /*0230*/  IMAD.WIDE R34, R27.reuse, 0x4, R20 ;  /* 0x000000041b227825 */ /* 0x040fe200078e0214 */
[----:B------:R-:W-:Y:S02]  /*0240*/  CS2R R20, SRZ ;  /* 0x0000000000147805 */ /* 0x000fe4000001ff00 */
[----:B------:R-:W-:Y:S02]  /*0250*/  CS2R R22, SRZ ;  /* 0x0000000000167805 */ /* 0x000fe4000001ff00 */
[----:B------:R-:W-:Y:S01]  /*0260*/  ISETP.LT.AND P3, PT, R12, 0x500, !P0 ;  /* 0x000005000c00780c */ /* 0x000fe20004761270 */
[----:B0-----:R-:W-:Y:S01]  /*0270*/  IMAD.WIDE R30, R27, 0x4, R28 ;  /* 0x000000041b1e7825 */ /* 0x001fe200078e021c */
[----:B-1----:R-:W-:-:S03]  /*0280*/  CS2R R16, SRZ ;  /* 0x0000000000107805 */ /* 0x002fc6000001ff00 */
[----:B------:R-:W-:Y:S01]  /*0290*/  IMAD R14, R0, 0x140, R27 ;  /* 0x00000140000e7824 */ /* 0x000fe200078e021b */
[----:B---3--:R-:W-:Y:S01]  /*02a0*/  CS2R R18, SRZ ;  /* 0x0000000000127805 */ /* 0x008fe2000001ff00 */
[----:B------:R0:W3:Y:S02]  /*02b0*/  @!P2 LDG.E.EL.128 R20, desc[UR6][R30.64] ;  /* 0x000000061e14a981 */ /* 0x0000e4000c2e1d00 */
[----:B------:R-:W-:Y:S01]  /*02c0*/  IMAD R13, R13, 0x3d40, R14 ;  /* 0x00003d400d0d7824 */ /* 0x000fe200078e020e */
[----:B------:R-:W-:Y:S01]  /*02d0*/  CS2R R14, SRZ ;  /* 0x00000000000e7805 */ /* 0x000fe2000001ff00 */
[----:B------:R-:W-:Y:S01]  /*02e0*/  IMAD.WIDE R28, R25, 0x4, R28 ;  /* 0x00000004191c7825 */ /* 0x000fe200078e021c */
[----:B------:R-:W4:Y:S03]  /*02f0*/  @!P2 LDG.E.EL.128 R16, desc[UR6][R34.64] ;  /* 0x000000062210a981 */ /* 0x000f26000c2e1d00 */
[----:B------:R-:W-:Y:S01]  /*0300*/  IMAD.WIDE R32, R13, 0x4, R32 ;  /* 0x000000040d207825 */ /* 0x000fe200078e0220 */
[----:B------:R-:W-:Y:S01]  /*0310*/  CS2R R12, SRZ ;  /* 0x00000000000c7805 */ /* 0x000fe2000001ff00 */
[----:B0-----:R-:W0:Y:S05]  /*0320*/  LDC.64 R30, c[0x0][0x230] ;  /* 0x00008c00ff1e7b82 */ /* 0x001e2a0000000a00 */
[----:B------:R1:W4:Y:S03]  /*0330*/  @P3 LDG.E.EL.128 R12, desc[UR6][R32.64] ;  /* 0x00000006200c3981 */ /* 0x000326000c2e1d00 */
[----:B-1----:R-:W1:Y:S01]  /*0340*/  LDC.64 R32, c[0x0][0x228] ;  /* 0x00008a00ff207b82 */ /* 0x002e620000000a00 */
[----:B--2---:R-:W-:Y:S01]  /*0350*/  FADD R24, -R7, R11 ;  /* 0x0000000b07187221 */ /* 0x004fe20000000100 */
[----:B------:R-:W-:Y:S01]  /*0360*/  FADD R10, -R6, R10 ;  /* 0x0000000a060a7221 */ /* 0x000fe20000000100 */
[----:B------:R-:W-:Y:S01]  /*0370*/  FADD R9, -R5, R9 ;  /* 0x0000000905097221 */ /* 0x000fe20000000100 */
[----:B------:R-:W-:Y:S01]  /*0380*/  FADD R8, -R4, R8 ;  /* 0x0000000804087221 */ /* 0x000fe20000000100 */
[----:B------:R-:W-:-:S02]  /*0390*/  CS2R R4, SRZ ;  /* 0x0000000000047805 */ /* 0x000fc4000001ff00 */
[----:B------:R-:W-:-:S06]  /*03a0*/  CS2R R6, SRZ ;  /* 0x0000000000067805 */ /* 0x000fcc000001ff00 */
[----:B------:R-:W2:Y:S01]  /*03b0*/  @!P1 LDG.E.EL.128 R4, desc[UR6][R28.64] ;  /* 0x000000061c049981 */ /* 0x000ea2000c2e1d00 */
[----:B---3--:R-:W-:Y:S01]  /*03c0*/  FADD R11, R20, 9.9999997473787516356e-06 ;  /* 0x3727c5ac140b7421 */ /* 0x008fe20000000000 */
[----:B------:R-:W-:-:S05]  /*03d0*/  FADD R20, R21, 9.9999997473787516356e-06 ;  /* 0x3727c5ac15147421 */ /* 0x000fca0000000000 */
[----:B------:R-:W3:Y:S08]  /*03e0*/  MUFU.SQRT R11, R11 ;  /* 0x0000000b000b7308 */ /* 0x000ef00000002000 */
[----:B------:R-:W5:Y:S01]  /*03f0*/  MUFU.SQRT R20, R20 ;  /* 0x0000001400147308 */ /* 0x000f620000002000 */
[----:B----4-:R-:W-:Y:S01]  /*0400*/  FADD R15, -R19, R15 ;  /* 0x0000000f130f7221 */ /* 0x010fe20000000100 */
[----:B------:R-:W-:Y:S01]  /*0410*/  FADD R19, R23, 9.9999997473787516356e-06 ;  /* 0x3727c5ac17137421 */ /* 0x000fe20000000000 */
[C---:B---3--:R-:W-:Y:S01]  /*0420*/  FSETP.GT.AND P4, PT, R11.reuse, 8.50705917302346158658e+37, PT ;  /* 0x7e8000000b00780b */ /* 0x048fe20003f84000 */
[----:B------:R-:W-:Y:S01]  /*0430*/  FADD R22, R22, 9.9999997473787516356e-06 ;  /* 0x3727c5ac16167421 */ /* 0x000fe20000000000 */
[----:B------:R-:W-:-:S02]  /*0440*/  FSETP.GEU.AND P6, PT, R11, 1.175494350822287508e-38, PT ;  /* 0x008000000b00780b */ /* 0x000fc40003fce000 */
[----:B-----5:R-:W-:Y:S01]  /*0450*/  FSETP.GT.AND P3, PT, R20, 8.50705917302346158658e+37, PT ;  /* 0x7e8000001400780b */ /* 0x020fe20003f64000 */
[----:B------:R-:W3:Y:S08]  /*0460*/  MUFU.SQRT R21, R22 ;  /* 0x0000001600157308 */ /* 0x000ef00000002000 */
[----:B------:R-:W-:Y:S01]  /*0470*/  @P4 FMUL R11, R11, 0.25 ;  /* 0x3e8000000b0b4820 */ /* 0x000fe20000400000 */
[----:B------:R-:W4:Y:S03]  /*0480*/  MUFU.SQRT R19, R19 ;  /* 0x0000001300137308 */ /* 0x000f260000002000 */
[----:B------:R-:W-:Y:S01]  /*0490*/  @!P6 FMUL R11, R11, 16777216 ;  /* 0x4b8000000b0be820 */ /* 0x000fe20000400000 */
[----:B------:R-:W-:Y:S01]  /*04a0*/  FADD R14, -R18, R14 ;  /* 0x0000000e120e7221 */ /* 0x000fe20000000100 */
[----:B---3--:R-:W-:-:S04]  /*04b0*/  FSETP.GT.AND P5, PT, R21, 8.50705917302346158658e+37, PT ;  /* 0x7e8000001500780b */ /* 0x008fc80003fa4000 */
[----:B------:R-:W-:Y:S01]  /*04c0*/  MUFU.RCP R11, R11 ;  /* 0x0000000b000b7308 */ /* 0x000fe20000001000 */
[----:B------:R-:W-:Y:S01]  /*04d0*/  FADD R17, -R17, R13 ;  /* 0x0000000d11117221 */ /* 0x000fe20000000100 */
[----:B------:R-:W-:Y:S01]  /*04e0*/  FADD R13, -R16, R12 ;  /* 0x0000000c100d7221 */ /* 0x000fe20000000100 */
[----:B0-----:R-:W-:-:S04]  /*04f0*/  IMAD.WIDE R34, R27, 0x4, R30 ;  /* 0x000000041b227825 */ /* 0x001fc800078e021e */
[----:B--2---:R-:W-:Y:S01]  /*0500*/  FADD R23, R4, 9.9999997473787516356e-06 ;  /* 0x3727c5ac04177421 */ /* 0x004fe20000000000 */
[----:B------:R-:W-:-:S10]  /*0510*/  HFMA2.MMA R4, -RZ, RZ, 1.625, 0 ;  /* 0x3e800000ff047435 */ /* 0x000fd400000001ff */
[----:B------:R-:W-:Y:S02]  /*0520*/  FSEL R26, R4, 1, P4 ;  /* 0x3f800000041a7808 */ /* 0x000fe40002000000 */
[C---:B------:R-:W-:Y:S01]  /*0530*/  FSETP.GEU.AND P4, PT, R20.reuse, 1.175494350822287508e-38, PT ;  /* 0x008000001400780b */ /* 0x040fe20003f8e000 */
[----:B------:R-:W-:Y:S01]  /*0540*/  @P3 FMUL R20, R20, 0.25 ;  /* 0x3e80000014143820 */ /* 0x000fe20000400000 */
[----:B------:R-:W0:Y:S01]  /*0550*/  MUFU.SQRT R23, R23 ;  /* 0x0000001700177308 */ /* 0x000e220000002000 */
[----:B------:R-:W-:Y:S01]  /*0560*/  FADD R5, R5, 9.9999997473787516356e-06 ;  /* 0x3727c5ac05057421 */ /* 0x000fe20000000000 */
[----:B------:R-:W-:Y:S01]  /*0570*/  @!P6 FMUL R26, R26, 16777216 ;  /* 0x4b8000001a1ae820 */ /* 0x000fe20000400000 */
[----:B------:R-:W-:-:S08]  /*0580*/  FSETP.GEU.AND P6, PT, R21, 1.175494350822287508e-38, PT ;  /* 0x008000001500780b */ /* 0x000fd00003fce000 */
[----:B------:R-:W-:Y:S01]  /*0590*/  @!P4 FMUL R20, R20, 16777216 ;  /* 0x4b8000001414c820 */ /* 0x000fe20000400000 */
[----:B------:R2:W-:Y:S01]  /*05a0*/  MUFU.SQRT R18, R5 ;  /* 0x0000000500127308 */ /* 0x0005e20000002000 */
[----:B------:R-:W-:-:S07]  /*05b0*/  FADD R6, R6, 9.9999997473787516356e-06 ;  /* 0x3727c5ac06067421 */ /* 0x000fce0000000000 */
[----:B------:R-:W3:Y:S01]  /*05c0*/  MUFU.RCP R20, R20 ;  /* 0x0000001400147308 */ /* 0x000ee20000001000 */
[----:B--2---:R-:W-:Y:S02]  /*05d0*/  FSEL R5, R4, 1, P3 ;  /* 0x3f80000004057808 */ /* 0x004fe40001800000 */
[----:B----4-:R-:W-:-:S03]  /*05e0*/  FSETP.GT.AND P3, PT, R19, 8.50705917302346158658e+37, PT ;  /* 0x7e8000001300780b */ /* 0x010fc60003f64000 */
[----:B------:R-:W-:Y:S01]  /*05f0*/  @!P4 FMUL R5, R5, 16777216 ;  /* 0x4b8000000505c820 */ /* 0x000fe20000400000 */
[----:B------:R-:W-:Y:S01]  /*0600*/  FSETP.GEU.AND P4, PT, R19, 1.175494350822287508e-38, PT ;  /* 0x008000001300780b */ /* 0x000fe20003f8e000 */
[----:B------:R-:W2:Y:S01]  /*0610*/  MUFU.SQRT R22, R6 ;  /* 0x0000000600167308 */ /* 0x000ea20000002000 */
[----:B------:R-:W-:Y:S01]  /*0620*/  FSEL R12, R4, 1, P5 ;  /* 0x3f800000040c7808 */ /* 0x000fe20002800000 */
[----:B------:R-:W-:Y:S01]  /*0630*/  @P5 FMUL R21, R21, 0.25 ;  /* 0x3e80000015155820 */ /* 0x000fe20000400000 */
[----:B0-----:R-:W-:Y:S01]  /*0640*/  FSETP.GT.AND P5, PT, R23, 8.50705917302346158658e+37, PT ;  /* 0x7e8000001700780b */ /* 0x001fe20003fa4000 */
[----:B------:R-:W-:Y:S01]  /*0650*/  FADD R7, R7, 9.9999997473787516356e-06 ;  /* 0x3727c5ac07077421 */ /* 0x000fe20000000000 */
[----:B------:R-:W-:Y:S01]  /*0660*/  FMUL R26, R11, R26 ;  /* 0x0000001a0b1a7220 */ /* 0x000fe20000400000 */
[----:B------:R-:W-:Y:S01]  /*0670*/  @!P6 FMUL R21, R21, 16777216 ;  /* 0x4b8000001515e820 */ /* 0x000fe20000400000 */
[----:B---3--:R-:W-:Y:S01]  /*0680*/  FMUL R16, R20, R5 ;  /* 0x0000000514107220 */ /* 0x008fe20000400000 */
[----:B------:R-:W-:Y:S01]  /*0690*/  @!P6 FMUL R12, R12, 16777216 ;  /* 0x4b8000000c0ce820 */ /* 0x000fe20000400000 */
[----:B------:R-:W-:Y:S01]  /*06a0*/  FSETP.GEU.AND P6, PT, R23, 1.175494350822287508e-38, PT ;  /* 0x008000001700780b */ /* 0x000fe20003fce000 */
[----:B------:R-:W-:Y:S01]  /*06b0*/  @P3 FMUL R19, R19, 0.25 ;  /* 0x3e80000013133820 */ /* 0x000fe20000400000 */
[----:B------:R-:W-:Y:S01]  /*06c0*/  FSEL R20, R4, 1, P3 ;  /* 0x3f80000004147808 */ /* 0x000fe20001800000 */
[----:B------:R-:W0:Y:S01]  /*06d0*/  MUFU.SQRT R11, R7 ;  /* 0x00000007000b7308 */ /* 0x000e220000002000 */
[----:B------:R-:W-:Y:S01]  /*06e0*/  FSETP.GT.AND P3, PT, R18, 8.50705917302346158658e+37, PT ;  /* 0x7e8000001200780b */ /* 0x000fe20003f64000 */
[----:B------:R-:W-:-:S02]  /*06f0*/  @!P4 FMUL R19, R19, 16777216 ;  /* 0x4b8000001313c820 */ /* 0x000fc40000400000 */
[----:B------:R-:W-:Y:S01]  /*0700*/  @!P4 FMUL R20, R20, 16777216 ;  /* 0x4b8000001414c820 */ /* 0x000fe20000400000 */
[----:B--2---:R-:W-:Y:S01]  /*0710*/  FSETP.GT.AND P4, PT, R22, 8.50705917302346158658e+37, PT ;  /* 0x7e8000001600780b */ /* 0x004fe20003f84000 */
[----:B------:R-:W-:Y:S01]  /*0720*/  @P5 FMUL R23, R23, 0.25 ;  /* 0x3e80000017175820 */ /* 0x000fe20000400000 */
[----:B------:R-:W-:Y:S02]  /*0730*/  FSEL R5, R4, 1, P5 ;  /* 0x3f80000004057808 */ /* 0x000fe40002800000 */
[----:B------:R-:W-:Y:S01]  /*0740*/  FSETP.GEU.AND P5, PT, R18, 1.175494350822287508e-38, PT ;  /* 0x008000001200780b */ /* 0x000fe20003fae000 */
[----:B------:R-:W-:Y:S02]  /*0750*/  @!P6 FMUL R23, R23, 16777216 ;  /* 0x4b8000001717e820 */ /* 0x000fe40000400000 */
[----:B------:R-:W-:Y:S01]  /*0760*/  @!P6 FMUL R5, R5, 16777216 ;  /* 0x4b8000000505e820 */ /* 0x000fe20000400000 */
[----:B------:R-:W-:Y:S01]  /*0770*/  FSETP.GEU.AND P6, PT, R22, 1.175494350822287508e-38, PT ;  /* 0x008000001600780b */ /* 0x000fe20003fce000 */
[----:B------:R-:W-:Y:S01]  /*0780*/  @P3 FMUL R18, R18, 0.25 ;  /* 0x3e80000012123820 */ /* 0x000fe20000400000 */
[----:B------:R-:W-:Y:S01]  /*0790*/  FSEL R6, R4, 1, P3 ;  /* 0x3f80000004067808 */ /* 0x000fe20001800000 */
[----:B------:R-:W2:Y:S01]  /*07a0*/  MUFU.RCP R21, R21 ;  /* 0x0000001500157308 */ /* 0x000ea20000001000 */
[----:B0-----:R-:W-:Y:S01]  /*07b0*/  FSETP.GT.AND P3, PT, R11, 8.50705917302346158658e+37, PT ;  /* 0x7e8000000b00780b */ /* 0x001fe20003f64000 */
[----:B------:R-:W-:Y:S01]  /*07c0*/  @P4 FMUL R22, R22, 0.25 ;  /* 0x3e80000016164820 */ /* 0x000fe20000400000 */
[----:B------:R-:W-:-:S02]  /*07d0*/  FSEL R7, R4, 1, P4 ;  /* 0x3f80000004077808 */ /* 0x000fc40002000000 */
[----:B------:R-:W-:Y:S01]  /*07e0*/  FSETP.GEU.AND P4, PT, R11, 1.175494350822287508e-38, PT ;  /* 0x008000000b00780b */ /* 0x000fe20003f8e000 */
[----:B------:R-:W-:-:S04]  /*07f0*/  @!P5 FMUL R18, R18, 16777216 ;  /* 0x4b8000001212d820 */ /* 0x000fc80000400000 */
[----:B------:R-:W-:Y:S01]  /*0800*/  @!P6 FMUL R22, R22, 16777216 ;  /* 0x4b8000001616e820 */ /* 0x000fe20000400000 */
[----:B------:R-:W0:Y:S03]  /*0810*/  MUFU.RCP R29, R19 ;  /* 0x00000013001d7308 */ /* 0x000e260000001000 */
[----:B------:R-:W-:Y:S01]  /*0820*/  @P3 FMUL R11, R11, 0.25 ;  /* 0x3e8000000b0b3820 */ /* 0x000fe20000400000 */
[----:B--2---:R-:W-:-:S03]  /*0830*/  FMUL R21, R21, R12 ;  /* 0x0000000c15157220 */ /* 0x004fc60000400000 */
[----:B------:R-:W-:Y:S01]  /*0840*/  @!P4 FMUL R11, R11, 16777216 ;  /* 0x4b8000000b0bc820 */ /* 0x000fe20000400000 */
[----:B------:R2:W3:Y:S08]  /*0850*/  MUFU.RCP R12, R23 ;  /* 0x00000017000c7308 */ /* 0x0004f00000001000 */
[----:B------:R-:W4:Y:S01]  /*0860*/  MUFU.RCP R19, R18 ;  /* 0x0000001200137308 */ /* 0x000f220000001000 */
[----:B--2---:R-:W-:-:S07]  /*0870*/  FMUL R23, R14, R21 ;  /* 0x000000150e177220 */ /* 0x004fce0000400000 */
[----:B------:R-:W2:Y:S01]  /*0880*/  MUFU.RCP R22, R22 ;  /* 0x0000001600167308 */ /* 0x000ea20000001000 */
[----:B------:R-:W-:-:S07]  /*0890*/  FSEL R4, R4, 1, P3 ;  /* 0x3f80000004047808 */ /* 0x000fce0001800000 */
[----:B------:R5:W1:Y:S01]  /*08a0*/  MUFU.RCP R21, R11 ;  /* 0x0000000b00157308 */ /* 0x000a620000001000 */
[----:B------:R-:W-:Y:S01]  /*08b0*/  @!P5 FMUL R6, R6, 16777216 ;  /* 0x4b8000000606d820 */ /* 0x000fe20000400000 */
[----:B------:R-:W-:Y:S01]  /*08c0*/  @!P6 FMUL R7, R7, 16777216 ;  /* 0x4b8000000707e820 */ /* 0x000fe20000400000 */
[----:B0-----:R-:W-:Y:S01]  /*08d0*/  FMUL R20, R29, R20 ;  /* 0x000000141d147220 */ /* 0x001fe20000400000 */
[----:B---3--:R-:W-:Y:S01]  /*08e0*/  FMUL R29, R12, R5 ;  /* 0x000000050c1d7220 */ /* 0x008fe20000400000 */
[----:B------:R-:W-:Y:S01]  /*08f0*/  @!P4 FMUL R4, R4, 16777216 ;  /* 0x4b8000000404c820 */ /* 0x000fe20000400000 */
[----:B----4-:R-:W-:Y:S01]  /*0900*/  FMUL R6, R19, R6 ;  /* 0x0000000613067220 */ /* 0x010fe20000400000 */
[----:B--2---:R-:W-:Y:S01]  /*0910*/  FMUL R7, R22, R7 ;  /* 0x0000000716077220 */ /* 0x004fe20000400000 */
[----:B------:R-:W-:Y:S01]  /*0920*/  FMUL R13, R13, R26 ;  /* 0x0000001a0d0d7220 */ /* 0x000fe20000400000 */
[----:B------:R-:W-:Y:S01]  /*0930*/  FMUL R29, R8, R29 ;  /* 0x0000001d081d7220 */ /* 0x000fe20000400000 */
[----:B------:R-:W-:Y:S01]  /*0940*/  FMUL R22, R9, R6 ;  /* 0x0000000609167220 */ /* 0x000fe20000400000 */
[----:B------:R-:W-:Y:S01]  /*0950*/  FMUL R26, R10, R7 ;  /* 0x000000070a1a7220 */ /* 0x000fe20000400000 */
[----:B------:R-:W-:-:S02]  /*0960*/  CS2R R6, SRZ ;  /* 0x0000000000067805 */ /* 0x000fc4000001ff00 */
[----:B------:R-:W-:Y:S02]  /*0970*/  CS2R R8, SRZ ;  /* 0x0000000000087805 */ /* 0x000fe4000001ff00 */
[----:B-----5:R-:W-:Y:S01]  /*0980*/  CS2R R10, SRZ ;  /* 0x00000000000a7805 */ /* 0x020fe2000001ff00 */
[----:B-1----:R-:W-:Y:S01]  /*0990*/  FMUL R21, R21, R4 ;  /* 0x0000000415157220 */ /* 0x002fe20000400000 */
[----:B------:R-:W-:Y:S01]  /*09a0*/  CS2R R4, SRZ ;  /* 0x0000000000047805 */ /* 0x000fe2000001ff00 */
[----:B------:R-:W-:-:S03]  /*09b0*/  IMAD.WIDE R18, R27, 0x4, R32 ;  /* 0x000000041b127825 */ /* 0x000fc600078e0220 */
[----:B------:R-:W2:Y:S04]  /*09c0*/  @!P2 LDG.E.EL.128 R8, desc[UR6][R34.64] ;  /* 0x000000062208a981 */ /* 0x000ea8000c2e1d00 */
[----:B------:R0:W2:Y:S01]  /*09d0*/  @!P2 LDG.E.EL.128 R4, desc[UR6][R18.64] ;  /* 0x000000061204a981 */ /* 0x0000a2000c2e1d00 */
[----:B------:R-:W-:Y:S01]  /*09e0*/  FMUL R16, R17, R16 ;  /* 0x0000001011107220 */ /* 0x000fe20000400000 */
[----:B------:R-:W-:Y:S01]  /*09f0*/  FMUL R20, R15, R20 ;  /* 0x000000140f147220 */ /* 0x000fe20000400000 */
[----:B------:R-:W-:Y:S01]  /*0a00*/  CS2R R14, SRZ ;  /* 0x00000000000e7805 */ /* 0x000fe2000001ff00 */
[----:B------:R-:W-:-:S04]  /*0a10*/  IMAD.WIDE R32, R25, 0x4, R32 ;  /* 0x0000000419207825 */ /* 0x000fc800078e0220 */
[----:B------:R-:W-:Y:S01]  /*0a20*/  IMAD.WIDE R30, R25, 0x4, R30 ;  /* 0x00000004191e7825 */ /* 0x000fe200078e021e */
[----:B0-----:R-:W-:Y:S01]  /*0a30*/  CS2R R18, SRZ ;  /* 0x0000000000127805 */ /* 0x001fe2000001ff00 */
[----:B------:R-:W0:Y:S01]  /*0a40*/  S2UR UR5, SR_CgaCtaId ;  /* 0x00000000000579c3 */ /* 0x000e220000008800 */
[----:B------:R-:W-:Y:S01]  /*0a50*/  UMOV UR4, 0x400 ;  /* 0x0000040000047882 */ /* 0x000fe20000000000 */
[----:B--2---:R-:W-:Y:S01]  /*0a60*/  FFMA R4, R13, R4, R8 ;  /* 0x000000040d047223 */ /* 0x004fe20000000008 */
[----:B------:R-:W-:Y:S01]  /*0a70*/  FFMA R8, R16, R5, R9 ;  /* 0x0000000510087223 */ /* 0x000fe20000000009 */
[----:B------:R-:W-:Y:S02]  /*0a80*/  CS2R R12, SRZ ;  /* 0x00000000000c7805 */ /* 0x000fe4000001ff00 */
[----:B------:R-:W-:-:S04]  /*0a90*/  CS2R R16, SRZ ;  /* 0x0000000000107805 */ /* 0x000fc8000001ff00 */
[----:B------:R-:W2:Y:S04]  /*0aa0*/  @!P1 LDG.E.EL.128 R12, desc[UR6][R32.64] ;  /* 0x00000006200c9981 */ /* 0x000ea8000c2e1d00 */
[----:B------:R-:W2:Y:S01]  /*0ab0*/  @!P1 LDG.E.EL.128 R16, desc[UR6][R30.64] ;  /* 0x000000061e109981 */ /* 0x000ea2000c2e1d00 */
[----:B------:R-:W1:Y:S01]  /*0ac0*/  S2R R5, SR_TID.X ;  /* 0x0000000000057919 */ /* 0x000e620000002100 */
[----:B------:R-:W-:Y:S01]  /*0ad0*/  FFMA R10, R23, R6, R10 ;  /* 0x00000006170a7223 */ /* 0x000fe2000000000a */
[----:B0-----:R-:W-:Y:S01]  /*0ae0*/  UPRMT UR4, UR5, 0x654, UR4 ;  /* 0x0000065405047896 */ /* 0x001fe20008000004 */
[----:B------:R-:W-:Y:S01]  /*0af0*/  FFMA R28, R20, R7, R11 ;  /* 0x00000007141c7223 */ /* 0x000fe2000000000b */
[----:B------:R-:W-:Y:S02]  /*0b00*/  LOP3.LUT R20, R2, 0x7f, RZ, 0xc0, !PT ;  /* 0x0000007f02147812 */ /* 0x000fe400078ec0ff */
[----:B-1----:R-:W-:-:S04]  /*0b10*/  SHF.L.U32 R6, R5, 0x2, RZ ;  /* 0x0000000205067819 */ /* 0x002fc800000006ff */
[----:B------:R-:W-:-:S04]  /*0b20*/  LOP3.LUT R6, R6, 0x1fc, RZ, 0xc0, !PT ;  /* 0x000001fc06067812 */ /* 0x000fc800078ec0ff */
[----:B------:R-:W-:-:S05]  /*0b30*/  LEA R9, R6, UR4, 0x3 ;  /* 0x0000000406097c11 */ /* 0x000fca000f8e18ff */
[----:B------:R0:W-:Y:S04]  /*0b40*/  STS [R9], R4 ;  /* 0x0000000409007388 */ /* 0x0001e80000000800 */
[----:B------:R-:W-:Y:S04]  /*0b50*/  STS [R9+0x8], R8 ;  /* 0x0000080809007388 */ /* 0x000fe80000000800 */
[----:B------:R-:W-:Y:S04]  /*0b60*/  STS [R9+0x10], R10 ;  /* 0x0000100a09007388 */ /* 0x000fe80000000800 */
[----:B------:R-:W-:Y:S01]  /*0b70*/  STS [R9+0x18], R28 ;  /* 0x0000181c09007388 */ /* 0x000fe20000000800 */
[----:B------:R-:W-:-:S02]  /*0b80*/  LOP3.LUT R7, R5, 0x7f, RZ, 0xc0, !PT ;  /* 0x0000007f05077812 */ /* 0x000fc400078ec0ff */
[C---:B------:R-:W-:Y:S02]  /*0b90*/  LOP3.LUT R6, R20.reuse, 0x80, RZ, 0xfc, !PT ;  /* 0x0000008014067812 */ /* 0x040fe400078efcff */
[----:B------:R-:W-:Y:S02]  /*0ba0*/  LOP3.LUT R5, R20, 0x100, RZ, 0xfc, !PT ;  /* 0x0000010014057812 */ /* 0x000fe400078efcff */
[----:B------:R-:W-:Y:S02]  /*0bb0*/  LOP3.LUT R7, R7, 0x180, RZ, 0xfc, !PT ;  /* 0x0000018007077812 */ /* 0x000fe400078efcff */
[----:B------:R-:W-:Y:S02]  /*0bc0*/  LEA R11, R6, UR4, 0x3 ;  /* 0x00000004060b7c11 */ /* 0x000fe4000f8e18ff */
[----:B------:R-:W-:Y:S01]  /*0bd0*/  LEA R23, R5, UR4, 0x3 ;  /* 0x0000000405177c11 */ /* 0x000fe2000f8e18ff */
[----:B------:R-:W-:Y:S01]  /*0be0*/  BAR.SYNC.DEFER_BLOCKING 0x0 ;  /* 0x0000000000007b1d */ /* 0x000fe20000010000 */
[----:B------:R-:W-:Y:S01]  /*0bf0*/  LEA R6, R7, UR4, 0x3 ;  /* 0x0000000407067c11 */ /* 0x000fe2000f8e18ff */
[----:B------:R-:W-:-:S06]  /*0c00*/  FMUL R24, R24, R21 ;  /* 0x0000001518187220 */ /* 0x000fcc0000400000 */
[----:B0-----:R-:W0:Y:S01]  /*0c10*/  LDC.64 R4, c[0x0][0x238] ;  /* 0x00008e00ff047b82 */ /* 0x001e220000000a00 */
[----:B------:R-:W-:Y:S04]  /*0c20*/  LDS R8, [R23] ;  /* 0x0000000017087984 */ /* 0x000fe80000000800 */
[----:B------:R-:W-:Y:S01]  /*0c30*/  LDS R7, [R6] ;  /* 0x0000000006077984 */ /* 0x000fe20000000800 */
[----:B--2---:R-:W-:Y:S01]  /*0c40*/  FFMA R16, R29, R12, R16 ;  /* 0x0000000c1d107223 */ /* 0x004fe20000000010 */
[----:B------:R-:W-:Y:S01]  /*0c50*/  LEA R12, R20, UR4, 0x3 ;  /* 0x00000004140c7c11 */ /* 0x000fe2000f8e18ff */
[----:B------:R-:W-:Y:S01]  /*0c60*/  FFMA R22, R22, R13, R17 ;  /* 0x0000000d16167223 */ /* 0x000fe20000000011 */
[----:B------:R-:W-:Y:S02]  /*0c70*/  FFMA R18, R26, R14, R18 ;  /* 0x0000000e1a127223 */ /* 0x000fe40000000012 */
[----:B------:R-:W-:Y:S04]  /*0c80*/  LDS R14, [R11] ;  /* 0x000000000b0e7984 */ /* 0x000fe80000000800 */
[----:B------:R-:W1:Y:S01]  /*0c90*/  LDS R13, [R12] ;  /* 0x000000000c0d7984 */ /* 0x000e620000000800 */
[----:B------:R-:W-:Y:S01]  /*0ca0*/  BAR.SYNC.DEFER_BLOCKING 0x0 ;  /* 0x0000000000007b1d */ /* 0x000fe20000010000 */
[----:B------:R-:W-:-:S05]  /*0cb0*/  FFMA R24, R24, R15, R19 ;  /* 0x0000000f18187223 */ /* 0x000fca0000000013 */
[----:B------:R-:W-:Y:S04]  /*0cc0*/  STS [R9], R16 ;  /* 0x0000001009007388 */ /* 0x000fe80000000800 */
[----:B------:R-:W-:Y:S04]  /*0cd0*/  STS [R9+0x8], R22 ;  /* 0x0000081609007388 */ /* 0x000fe80000000800 */
[----:B------:R-:W-:Y:S04]  /*0ce0*/  STS [R9+0x10], R18 ;  /* 0x0000101209007388 */ /* 0x000fe80000000800 */
[----:B------:R-:W-:Y:S01]  /*0cf0*/  STS [R9+0x18], R24 ;  /* 0x0000181809007388 */ /* 0x000fe20000000800 */
[----:B------:R-:W-:Y:S01]  /*0d00*/  BAR.SYNC.DEFER_BLOCKING 0x0 ;  /* 0x0000000000007b1d */ /* 0x000fe20000010000 */
[----:B------:R-:W-:-:S02]  /*0d10*/  LOP3.LUT R15, R3, 0x7f, R2, 0xf8, !PT ;  /* 0x0000007f030f7812 */ /* 0x000fc400078ef802 */
[----:B------:R-:W-:Y:S02]  /*0d20*/  LOP3.LUT R19, R3, 0x100, R20, 0xfe, !PT ;  /* 0x0000010003137812 */ /* 0x000fe400078efe14 */
[----:B------:R-:W-:Y:S02]  /*0d30*/  LOP3.LUT R17, R3, 0x180, R20, 0xfe, !PT ;  /* 0x0000018003117812 */ /* 0x000fe400078efe14 */
[----:B------:R-:W-:Y:S02]  /*0d40*/  LOP3.LUT R3, R3, 0x80, R20, 0xfe, !PT ;  /* 0x0000008003037812 */ /* 0x000fe400078efe14 */
[----:B------:R-:W-:Y:S01]  /*0d50*/  ISETP.LT.AND P3, PT, R15, 0x500, !P0 ;  /* 0x000005000f00780c */ /* 0x000fe20004761270 */
[----:B------:R-:W2:Y:S04]  /*0d60*/  LDS R12, [R12] ;  /* 0x000000000c0c7984 */ /* 0x000ea80000000800 */
[----:B------:R-:W3:Y:S04]  /*0d70*/  LDS R11, [R11] ;  /* 0x000000000b0b7984 */ /* 0x000ee80000000800 */
[----:B------:R4:W5:Y:S01]  /*0d80*/  LDS R10, [R23] ;  /* 0x00000000170a7984 */ /* 0x0009620000000800 */
[C---:B------:R-:W-:Y:S01]  /*0d90*/  ISETP.LT.AND P5, PT, R19.reuse, 0x500, !P0 ;  /* 0x000005001300780c */ /* 0x040fe200047a1270 */
[--C-:B------:R-:W-:Y:S01]  /*0da0*/  IMAD R21, R19, 0x31, R0.reuse ;  /* 0x0000003113157824 */ /* 0x100fe200078e0200 */
[C---:B------:R-:W-:Y:S01]  /*0db0*/  ISETP.LT.AND P6, PT, R3.reuse, 0x500, !P0 ;  /* 0x000005000300780c */ /* 0x040fe200047c1270 */
[--C-:B------:R-:W-:Y:S01]  /*0dc0*/  IMAD R19, R3, 0x31, R0.reuse ;  /* 0x0000003103137824 */ /* 0x100fe200078e0200 */
[C---:B------:R-:W-:Y:S01]  /*0dd0*/  LOP3.LUT R2, R15.reuse, 0x380, RZ, 0xfc, !PT ;  /* 0x000003800f027812 */ /* 0x040fe200078efcff */
[--C-:B------:R-:W-:Y:S01]  /*0de0*/  IMAD R3, R15, 0x31, R0.reuse ;  /* 0x000000310f037824 */ /* 0x100fe200078e0200 */
[C---:B------:R-:W-:Y:S01]  /*0df0*/  ISETP.LT.AND P4, PT, R17.reuse, 0x500, !P0 ;  /* 0x000005001100780c */ /* 0x040fe20004781270 */
[----:B----4-:R-:W-:Y:S01]  /*0e00*/  IMAD R23, R17, 0x31, R0 ;  /* 0x0000003111177824 */ /* 0x010fe200078e0200 */
[----:B------:R-:W-:Y:S01]  /*0e10*/  ISETP.LT.AND P1, PT, R2, 0x500, !P0 ;  /* 0x000005000200780c */ /* 0x000fe20004721270 */
[----:B0-----:R-:W-:Y:S01]  /*0e20*/  IMAD.WIDE R16, R3, 0x4, R4 ;  /* 0x0000000403107825 */ /* 0x001fe200078e0204 */
[----:B------:R-:W-:-:S02]  /*0e30*/  LOP3.LUT R0, R15, 0x300, RZ, 0xfc, !PT ;  /* 0x000003000f007812 */ /* 0x000fc400078efcff */
[C---:B------:R-:W-:Y:S02]  /*0e40*/  LOP3.LUT R2, R15.reuse, 0x280, RZ, 0xfc, !PT ;  /* 0x000002800f027812 */ /* 0x040fe400078efcff */
[----:B------:R-:W-:Y:S01]  /*0e50*/  LOP3.LUT R15, R15, 0x200, RZ, 0xfc, !PT ;  /* 0x000002000f0f7812 */ /* 0x000fe200078efcff */
[----:B-1----:R0:W-:Y:S01]  /*0e60*/  @P3 STG.E desc[UR6][R16.64], R13 ;  /* 0x0000000d10003986 */ /* 0x0021e2000c101906 */
[----:B------:R-:W-:Y:S02]  /*0e70*/  ISETP.LT.AND P2, PT, R0, 0x500, !P0 ;  /* 0x000005000000780c */ /* 0x000fe40004741270 */
[----:B------:R-:W-:Y:S02]  /*0e80*/  ISETP.LT.AND P3, PT, R15, 0x500, !P0 ;  /* 0x000005000f00780c */ /* 0x000fe40004761270 */
[----:B------:R-:W-:Y:S02]  /*0e90*/  ISETP.LT.AND P0, PT, R2, 0x500, !P0 ;  /* 0x000005000200780c */ /* 0x000fe40004701270 */
[----:B------:R-:W-:Y:S01]  /*0ea0*/  IADD3 R25, R3, 0x6200, RZ ;  /* 0x0000620003197810 */ /* 0x000fe20007ffe0ff */
[----:B------:R-:W-:Y:S01]  /*0eb0*/  IMAD.WIDE R18, R19, 0x4, R4 ;  /* 0x0000000413127825 */ /* 0x000fe200078e0204 */
[----:B------:R-:W-:-:S02]  /*0ec0*/  IADD3 R27, R3, 0x7a80, RZ ;  /* 0x00007a80031b7810 */ /* 0x000fc40007ffe0ff */
[----:B------:R-:W-:Y:S01]  /*0ed0*/  IADD3 R9, R3, 0x9300, RZ ;  /* 0x0000930003097810 */ /* 0x000fe20007ffe0ff */
[--C-:B------:R-:W-:Y:S01]  /*0ee0*/  IMAD.WIDE R20, R21, 0x4, R4.reuse ;  /* 0x0000000415147825 */ /* 0x100fe200078e0204 */
[----:B------:R1:W-:Y:S03]  /*0ef0*/  @P6 STG.E desc[UR6][R18.64], R14 ;  /* 0x0000000e12006986 */ /* 0x0003e6000c101906 */
[--C-:B------:R-:W-:Y:S01]  /*0f00*/  IMAD.WIDE R22, R23, 0x4, R4.reuse ;  /* 0x0000000417167825 */ /* 0x100fe200078e0204 */
[----:B------:R1:W-:Y:S03]  /*0f10*/  @P5 STG.E desc[UR6][R20.64], R8 ;  /* 0x0000000814005986 */ /* 0x0003e6000c101906 */
[--C-:B------:R-:W-:Y:S01]  /*0f20*/  IMAD.WIDE R24, R25, 0x4, R4.reuse ;  /* 0x0000000419187825 */ /* 0x100fe200078e0204 */
[----:B------:R1:W-:Y:S03]  /*0f30*/  @P4 STG.E desc[UR6][R22.64], R7 ;  /* 0x0000000716004986 */ /* 0x0003e6000c101906 */
[--C-:B------:R-:W-:Y:S01]  /*0f40*/  IMAD.WIDE R26, R27, 0x4, R4.reuse ;  /* 0x000000041b1a7825 */ /* 0x100fe200078e0204 */
[----:B--2---:R1:W-:Y:S03]  /*0f50*/  @P3 STG.E desc[UR6][R24.64], R12 ;  /* 0x0000000c18003986 */ /* 0x0043e6000c101906 */
[----:B0-----:R-:W-:Y:S01]  /*0f60*/  IMAD.WIDE R16, R9, 0x4, R4 ;  /* 0x0000000409107825 */ /* 0x001fe200078e0204 */
[----:B---3--:R1:W-:Y:S04]  /*0f70*/  @P0 STG.E desc[UR6][R26.64], R11 ;  /* 0x0000000b1a000986 */ /* 0x0083e8000c101906 */
[----:B-----5:R1:W-:Y:S01]  /*0f80*/  @P2 STG.E desc[UR6][R16.64], R10 ;  /* 0x0000000a10002986 */ /* 0x0203e2000c101906 */
[----:B------:R-:W-:Y:S05]  /*0f90*/  @!P1 EXIT ;  /* 0x000000000000994d */ /* 0x000fea0003800000 */
[----:B-1----:R-:W0:Y:S01]  /*0fa0*/  LDS R7, [R6] ;  /* 0x0000000006077984 */ /* 0x002e220000000800 */
[----:B------:R-:W-:-:S05]  /*0fb0*/  IADD3 R3, R3, 0xab80, RZ ;  /* 0x0000ab8003037810 */ /* 0x000fca0007ffe0ff */
[----:B------:R-:W-:-:S05]  /*0fc0*/  IMAD.WIDE R4, R3, 0x4, R4 ;  /* 0x0000000403047825 */ /* 0x000fca00078e0204 */
[----:B0-----:R-:W-:Y:S01]  /*0fd0*/  STG.E desc[UR6][R4.64], R7 ;  /* 0x0000000704007986 */ /* 0x001fe2000c101906 */
[----:B------:R-:W-:Y:S05]  /*0fe0*/  EXIT ;  /* 0x000000000000794d */ /* 0x000fea0003800000 */
.L_x_0:
[----:B------:R-:W-:-:S00]  /*0ff0*/  BRA `(.L_x_0) ;  /* 0xfffffffc00fc7947 */ /* 0x000fc0000383ffff */
[----:B------:R-:W-:-:S00]  /*1000*/  NOP ;  /* 0x0000000000007918 */ /* 0x000fc00000000000 */
[----:B------:R-:W-:-:S00]  /*1010*/  NOP ;  /* 0x0000000000007918 */ /* 0x000fc00000000000 */
[----:B------:R-:W-:-:S00]  /*1020*/  NOP ;  /* 0x0000000000007918 */ /* 0x000fc00000000000 */
[----:B------:R-:W-:-:S00]  /*1030*/  NOP ;  /* 0x0000000000007918 */ /* 0x000fc00000000000 */
[----:B------:R-:W-:-:S00]  /*1040*/  NOP ;  /* 0x0000000000007918 */ /* 0x000fc00000000000 */
[----:B------:R-:W-:-:S00]  /*1050*/  NOP ;  /* 0x0000000000007918 */ /* 0x000fc00000000000 */
[----:B------:R-:W-:-:S00]  /*1060*/  NOP ;  /* 0x0000000000007918 */ /* 0x000fc00000000000 */
[----:B------:R-:W-:-:S00]  /*1070*/  NOP ;  /* 0x0000000000007918 */ /* 0x000fc00000000000 */
.L_x_1:


//--------------------- .nv.global.init           --------------------------
	.section	.nv.global.init,"aw",@progbits
.nv.global.init:
	.type		_$_str,@object
	.size		_$_str,(_$_str_$_2 - _$_str)
_$_str:
        /*0000*/ 	.byte	0x5f, 0x5f, 0x43, 0x55, 0x44, 0x41, 0x5f, 0x46, 0x54, 0x5a, 0x00
	.type		_$_str_$_2,@object
	.size		_$_str_$_2,(.L_1 - _$_str_$_2)
_$_str_$_2:
        /*000b*/ 	.byte	0x5f, 0x5f, 0x43, 0x55, 0x44, 0x41, 0x5f, 0x50, 0x52, 0x45, 0x43, 0x5f, 0x53, 0x51, 0x52, 0x54
        /*001b*/ 	.byte	0x00
.L_1:


//--------------------- .nv.shared.triton_poi_fused__native_batch_norm_legit_no_training_26 --------------------------
	.section	.nv.shared.triton_poi_fused__native_batch_norm_legit_no_training_26,"aw",@nobits
	.sectionflags	@""
	.align	16
	.zero		1024


//--------------------- .nv.constant0.triton_poi_fused__native_batch_norm_legit_no_training_26 --------------------------
	.section	.nv.constant0.triton_poi_fused__native_batch_norm_legit_no_training_26,"a",@progbits
	.sectionflags	@""
	.align	4
.nv.constant0.triton_poi_fused__native_batch_norm_legit_no_training_26:
	.zero		584
